//
// Generated by NVIDIA NVVM Compiler
//
// Compiler Build ID: CL-36424714
// Cuda compilation tools, release 13.0, V13.0.88
// Based on NVVM 20.0.0
//

.version 9.0
.target sm_100
.address_size 64

	// .globl	_Z15fp8_gemm_kernelILi4096ELi4096ELi4096EEvPK6__halfS2_Pfiii

.visible .entry _Z15fp8_gemm_kernelILi4096ELi4096ELi4096EEvPK6__halfS2_Pfiii(
	.param .u64 .ptr .align 1 _Z15fp8_gemm_kernelILi4096ELi4096ELi4096EEvPK6__halfS2_Pfiii_param_0,
	.param .u64 .ptr .align 1 _Z15fp8_gemm_kernelILi4096ELi4096ELi4096EEvPK6__halfS2_Pfiii_param_1,
	.param .u64 .ptr .align 1 _Z15fp8_gemm_kernelILi4096ELi4096ELi4096EEvPK6__halfS2_Pfiii_param_2,
	.param .u32 _Z15fp8_gemm_kernelILi4096ELi4096ELi4096EEvPK6__halfS2_Pfiii_param_3,
	.param .u32 _Z15fp8_gemm_kernelILi4096ELi4096ELi4096EEvPK6__halfS2_Pfiii_param_4,
	.param .u32 _Z15fp8_gemm_kernelILi4096ELi4096ELi4096EEvPK6__halfS2_Pfiii_param_5
)
{
	.reg .pred 	%p<13>;
	.reg .b16 	%rs<31>;
	.reg .b32 	%r<41>;
	.reg .b32 	%f<68>;
	.reg .b64 	%rd<53>;

	ld.param.u64 	%rd7, [_Z15fp8_gemm_kernelILi4096ELi4096ELi4096EEvPK6__halfS2_Pfiii_param_0];
	ld.param.u64 	%rd8, [_Z15fp8_gemm_kernelILi4096ELi4096ELi4096EEvPK6__halfS2_Pfiii_param_1];
	ld.param.u64 	%rd6, [_Z15fp8_gemm_kernelILi4096ELi4096ELi4096EEvPK6__halfS2_Pfiii_param_2];
	ld.param.u32 	%r20, [_Z15fp8_gemm_kernelILi4096ELi4096ELi4096EEvPK6__halfS2_Pfiii_param_3];
	ld.param.u32 	%r18, [_Z15fp8_gemm_kernelILi4096ELi4096ELi4096EEvPK6__halfS2_Pfiii_param_4];
	ld.param.u32 	%r19, [_Z15fp8_gemm_kernelILi4096ELi4096ELi4096EEvPK6__halfS2_Pfiii_param_5];
	cvta.to.global.u64 	%rd1, %rd8;
	cvta.to.global.u64 	%rd2, %rd7;
	mov.u32 	%r21, %ctaid.y;
	mov.u32 	%r22, %ntid.y;
	mov.u32 	%r23, %tid.y;
	mad.lo.s32 	%r1, %r21, %r22, %r23;
	mov.u32 	%r24, %ctaid.x;
	mov.u32 	%r25, %ntid.x;
	mov.u32 	%r26, %tid.x;
	mad.lo.s32 	%r2, %r24, %r25, %r26;
	setp.ge.s32 	%p1, %r1, %r20;
	setp.ge.s32 	%p2, %r2, %r18;
	or.pred  	%p3, %p1, %p2;
	@%p3 bra 	$L__BB0_14;
	setp.lt.s32 	%p4, %r19, 1;
	mov.f32 	%f67, 0f00000000;
	@%p4 bra 	$L__BB0_13;
	mul.lo.s32 	%r3, %r19, %r1;
	and.b32  	%r4, %r19, 7;
	setp.lt.u32 	%p5, %r19, 8;
	mov.f32 	%f67, 0f00000000;
	mov.b32 	%r39, 0;
	@%p5 bra 	$L__BB0_5;
	and.b32  	%r39, %r19, 2147483640;
	neg.s32 	%r37, %r39;
	shl.b32 	%r7, %r18, 3;
	mul.wide.u32 	%rd9, %r3, 2;
	add.s64 	%rd10, %rd9, %rd2;
	add.s64 	%rd52, %rd10, 8;
	mov.f32 	%f67, 0f00000000;
	mul.wide.s32 	%rd13, %r18, 2;
	mov.u32 	%r36, %r2;
$L__BB0_4:
	.pragma "nounroll";
	ld.global.u16 	%rs1, [%rd52+-8];
	// begin inline asm
	{  cvt.f32.f16 %f17, %rs1;}

	// end inline asm
	mul.wide.s32 	%rd11, %r36, 2;
	add.s64 	%rd12, %rd1, %rd11;
	ld.global.u16 	%rs2, [%rd12];
	// begin inline asm
	{  cvt.f32.f16 %f18, %rs2;}

	// end inline asm
	fma.rn.f32 	%f33, %f17, %f18, %f67;
	ld.global.u16 	%rs3, [%rd52+-6];
	// begin inline asm
	{  cvt.f32.f16 %f19, %rs3;}

	// end inline asm
	add.s64 	%rd14, %rd12, %rd13;
	ld.global.u16 	%rs4, [%rd14];
	// begin inline asm
	{  cvt.f32.f16 %f20, %rs4;}

	// end inline asm
	fma.rn.f32 	%f34, %f19, %f20, %f33;
	ld.global.u16 	%rs5, [%rd52+-4];
	// begin inline asm
	{  cvt.f32.f16 %f21, %rs5;}

	// end inline asm
	add.s64 	%rd15, %rd14, %rd13;
	ld.global.u16 	%rs6, [%rd15];
	// begin inline asm
	{  cvt.f32.f16 %f22, %rs6;}

	// end inline asm
	fma.rn.f32 	%f35, %f21, %f22, %f34;
	ld.global.u16 	%rs7, [%rd52+-2];
	// begin inline asm
	{  cvt.f32.f16 %f23, %rs7;}

	// end inline asm
	add.s64 	%rd16, %rd15, %rd13;
	ld.global.u16 	%rs8, [%rd16];
	// begin inline asm
	{  cvt.f32.f16 %f24, %rs8;}

	// end inline asm
	fma.rn.f32 	%f36, %f23, %f24, %f35;
	ld.global.u16 	%rs9, [%rd52];
	// begin inline asm
	{  cvt.f32.f16 %f25, %rs9;}

	// end inline asm
	add.s64 	%rd17, %rd16, %rd13;
	ld.global.u16 	%rs10, [%rd17];
	// begin inline asm
	{  cvt.f32.f16 %f26, %rs10;}

	// end inline asm
	fma.rn.f32 	%f37, %f25, %f26, %f36;
	ld.global.u16 	%rs11, [%rd52+2];
	// begin inline asm
	{  cvt.f32.f16 %f27, %rs11;}

	// end inline asm
	add.s64 	%rd18, %rd17, %rd13;
	ld.global.u16 	%rs12, [%rd18];
	// begin inline asm
	{  cvt.f32.f16 %f28, %rs12;}

	// end inline asm
	fma.rn.f32 	%f38, %f27, %f28, %f37;
	ld.global.u16 	%rs13, [%rd52+4];
	// begin inline asm
	{  cvt.f32.f16 %f29, %rs13;}

	// end inline asm
	add.s64 	%rd19, %rd18, %rd13;
	ld.global.u16 	%rs14, [%rd19];
	// begin inline asm
	{  cvt.f32.f16 %f30, %rs14;}

	// end inline asm
	fma.rn.f32 	%f39, %f29, %f30, %f38;
	ld.global.u16 	%rs15, [%rd52+6];
	// begin inline asm
	{  cvt.f32.f16 %f31, %rs15;}

	// end inline asm
	add.s64 	%rd20, %rd19, %rd13;
	ld.global.u16 	%rs16, [%rd20];
	// begin inline asm
	{  cvt.f32.f16 %f32, %rs16;}

	// end inline asm
	fma.rn.f32 	%f67, %f31, %f32, %f39;
	add.s32 	%r37, %r37, 8;
	add.s32 	%r36, %r36, %r7;
	add.s64 	%rd52, %rd52, 16;
	setp.ne.s32 	%p6, %r37, 0;
	@%p6 bra 	$L__BB0_4;
$L__BB0_5:
	setp.eq.s32 	%p7, %r4, 0;
	@%p7 bra 	$L__BB0_13;
	and.b32  	%r13, %r19, 3;
	setp.lt.u32 	%p8, %r4, 4;
	@%p8 bra 	$L__BB0_8;
	add.s32 	%r28, %r39, %r3;
	mul.wide.u32 	%rd21, %r28, 2;
	add.s64 	%rd22, %rd2, %rd21;
	ld.global.u16 	%rs17, [%rd22];
	// begin inline asm
	{  cvt.f32.f16 %f41, %rs17;}

	// end inline asm
	mad.lo.s32 	%r29, %r39, %r18, %r2;
	mul.wide.s32 	%rd23, %r29, 2;
	add.s64 	%rd24, %rd1, %rd23;
	ld.global.u16 	%rs18, [%rd24];
	// begin inline asm
	{  cvt.f32.f16 %f42, %rs18;}

	// end inline asm
	fma.rn.f32 	%f49, %f41, %f42, %f67;
	cvt.u64.u32 	%rd25, %r3;
	cvt.u64.u32 	%rd26, %r39;
	add.s64 	%rd27, %rd26, %rd25;
	shl.b64 	%rd28, %rd27, 1;
	add.s64 	%rd29, %rd2, %rd28;
	ld.global.u16 	%rs19, [%rd29+2];
	// begin inline asm
	{  cvt.f32.f16 %f43, %rs19;}

	// end inline asm
	mul.wide.s32 	%rd30, %r18, 2;
	add.s64 	%rd31, %rd24, %rd30;
	ld.global.u16 	%rs20, [%rd31];
	// begin inline asm
	{  cvt.f32.f16 %f44, %rs20;}

	// end inline asm
	fma.rn.f32 	%f50, %f43, %f44, %f49;
	ld.global.u16 	%rs21, [%rd29+4];
	// begin inline asm
	{  cvt.f32.f16 %f45, %rs21;}

	// end inline asm
	add.s64 	%rd32, %rd31, %rd30;
	ld.global.u16 	%rs22, [%rd32];
	// begin inline asm
	{  cvt.f32.f16 %f46, %rs22;}

	// end inline asm
	fma.rn.f32 	%f51, %f45, %f46, %f50;
	ld.global.u16 	%rs23, [%rd29+6];
	// begin inline asm
	{  cvt.f32.f16 %f47, %rs23;}

	// end inline asm
	add.s64 	%rd33, %rd32, %rd30;
	ld.global.u16 	%rs24, [%rd33];
	// begin inline asm
	{  cvt.f32.f16 %f48, %rs24;}

	// end inline asm
	fma.rn.f32 	%f67, %f47, %f48, %f51;
	add.s32 	%r39, %r39, 4;
$L__BB0_8:
	setp.eq.s32 	%p9, %r13, 0;
	@%p9 bra 	$L__BB0_13;
	setp.eq.s32 	%p10, %r13, 1;
	@%p10 bra 	$L__BB0_11;
	add.s32 	%r30, %r39, %r3;
	mul.wide.u32 	%rd34, %r30, 2;
	add.s64 	%rd35, %rd2, %rd34;
	ld.global.u16 	%rs25, [%rd35];
	// begin inline asm
	{  cvt.f32.f16 %f53, %rs25;}

	// end inline asm
	mad.lo.s32 	%r31, %r39, %r18, %r2;
	mul.wide.s32 	%rd36, %r31, 2;
	add.s64 	%rd37, %rd1, %rd36;
	ld.global.u16 	%rs26, [%rd37];
	// begin inline asm
	{  cvt.f32.f16 %f54, %rs26;}

	// end inline asm
	fma.rn.f32 	%f57, %f53, %f54, %f67;
	cvt.u64.u32 	%rd38, %r3;
	cvt.u64.u32 	%rd39, %r39;
	add.s64 	%rd40, %rd39, %rd38;
	shl.b64 	%rd41, %rd40, 1;
	add.s64 	%rd42, %rd2, %rd41;
	ld.global.u16 	%rs27, [%rd42+2];
	// begin inline asm
	{  cvt.f32.f16 %f55, %rs27;}

	// end inline asm
	mul.wide.s32 	%rd43, %r18, 2;
	add.s64 	%rd44, %rd37, %rd43;
	ld.global.u16 	%rs28, [%rd44];
	// begin inline asm
	{  cvt.f32.f16 %f56, %rs28;}

	// end inline asm
	fma.rn.f32 	%f67, %f55, %f56, %f57;
	add.s32 	%r39, %r39, 2;
$L__BB0_11:
	and.b32  	%r32, %r19, 1;
	setp.eq.b32 	%p11, %r32, 1;
	not.pred 	%p12, %p11;
	@%p12 bra 	$L__BB0_13;
	add.s32 	%r33, %r39, %r3;
	mul.wide.u32 	%rd45, %r33, 2;
	add.s64 	%rd46, %rd2, %rd45;
	ld.global.u16 	%rs29, [%rd46];
	// begin inline asm
	{  cvt.f32.f16 %f58, %rs29;}

	// end inline asm
	mad.lo.s32 	%r34, %r39, %r18, %r2;
	mul.wide.s32 	%rd47, %r34, 2;
	add.s64 	%rd48, %rd1, %rd47;
	ld.global.u16 	%rs30, [%rd48];
	// begin inline asm
	{  cvt.f32.f16 %f59, %rs30;}

	// end inline asm
	fma.rn.f32 	%f67, %f58, %f59, %f67;
$L__BB0_13:
	mad.lo.s32 	%r35, %r18, %r1, %r2;
	cvta.to.global.u64 	%rd49, %rd6;
	mul.wide.s32 	%rd50, %r35, 4;
	add.s64 	%rd51, %rd49, %rd50;
	st.global.f32 	[%rd51], %f67;
$L__BB0_14:
	ret;

}
	// .globl	_Z16fp16_gemm_kernelILi4096ELi4096ELi4096EEvPK6__halfS2_Pfiii
.visible .entry _Z16fp16_gemm_kernelILi4096ELi4096ELi4096EEvPK6__halfS2_Pfiii(
	.param .u64 .ptr .align 1 _Z16fp16_gemm_kernelILi4096ELi4096ELi4096EEvPK6__halfS2_Pfiii_param_0,
	.param .u64 .ptr .align 1 _Z16fp16_gemm_kernelILi4096ELi4096ELi4096EEvPK6__halfS2_Pfiii_param_1,
	.param .u64 .ptr .align 1 _Z16fp16_gemm_kernelILi4096ELi4096ELi4096EEvPK6__halfS2_Pfiii_param_2,
	.param .u32 _Z16fp16_gemm_kernelILi4096ELi4096ELi4096EEvPK6__halfS2_Pfiii_param_3,
	.param .u32 _Z16fp16_gemm_kernelILi4096ELi4096ELi4096EEvPK6__halfS2_Pfiii_param_4,
	.param .u32 _Z16fp16_gemm_kernelILi4096ELi4096ELi4096EEvPK6__halfS2_Pfiii_param_5
)
{
	.reg .pred 	%p<13>;
	.reg .b16 	%rs<31>;
	.reg .b32 	%r<41>;
	.reg .b32 	%f<68>;
	.reg .b64 	%rd<53>;

	ld.param.u64 	%rd7, [_Z16fp16_gemm_kernelILi4096ELi4096ELi4096EEvPK6__halfS2_Pfiii_param_0];
	ld.param.u64 	%rd8, [_Z16fp16_gemm_kernelILi4096ELi4096ELi4096EEvPK6__halfS2_Pfiii_param_1];
	ld.param.u64 	%rd6, [_Z16fp16_gemm_kernelILi4096ELi4096ELi4096EEvPK6__halfS2_Pfiii_param_2];
	ld.param.u32 	%r20, [_Z16fp16_gemm_kernelILi4096ELi4096ELi4096EEvPK6__halfS2_Pfiii_param_3];
	ld.param.u32 	%r18, [_Z16fp16_gemm_kernelILi4096ELi4096ELi4096EEvPK6__halfS2_Pfiii_param_4];
	ld.param.u32 	%r19, [_Z16fp16_gemm_kernelILi4096ELi4096ELi4096EEvPK6__halfS2_Pfiii_param_5];
	cvta.to.global.u64 	%rd1, %rd8;
	cvta.to.global.u64 	%rd2, %rd7;
	mov.u32 	%r21, %ctaid.y;
	mov.u32 	%r22, %ntid.y;
	mov.u32 	%r23, %tid.y;
	mad.lo.s32 	%r1, %r21, %r22, %r23;
	mov.u32 	%r24, %ctaid.x;
	mov.u32 	%r25, %ntid.x;
	mov.u32 	%r26, %tid.x;
	mad.lo.s32 	%r2, %r24, %r25, %r26;
	setp.ge.s32 	%p1, %r1, %r20;
	setp.ge.s32 	%p2, %r2, %r18;
	or.pred  	%p3, %p1, %p2;
	@%p3 bra 	$L__BB1_14;
	setp.lt.s32 	%p4, %r19, 1;
	mov.f32 	%f67, 0f00000000;
	@%p4 bra 	$L__BB1_13;
	mul.lo.s32 	%r3, %r19, %r1;
	and.b32  	%r4, %r19, 7;
	setp.lt.u32 	%p5, %r19, 8;
	mov.f32 	%f67, 0f00000000;
	mov.b32 	%r39, 0;
	@%p5 bra 	$L__BB1_5;
	and.b32  	%r39, %r19, 2147483640;
	neg.s32 	%r37, %r39;
	shl.b32 	%r7, %r18, 3;
	mul.wide.u32 	%rd9, %r3, 2;
	add.s64 	%rd10, %rd9, %rd2;
	add.s64 	%rd52, %rd10, 8;
	mov.f32 	%f67, 0f00000000;
	mul.wide.s32 	%rd13, %r18, 2;
	mov.u32 	%r36, %r2;
$L__BB1_4:
	.pragma "nounroll";
	ld.global.u16 	%rs1, [%rd52+-8];
	// begin inline asm
	{  cvt.f32.f16 %f17, %rs1;}

	// end inline asm
	mul.wide.s32 	%rd11, %r36, 2;
	add.s64 	%rd12, %rd1, %rd11;
	ld.global.u16 	%rs2, [%rd12];
	// begin inline asm
	{  cvt.f32.f16 %f18, %rs2;}

	// end inline asm
	fma.rn.f32 	%f33, %f17, %f18, %f67;
	ld.global.u16 	%rs3, [%rd52+-6];
	// begin inline asm
	{  cvt.f32.f16 %f19, %rs3;}

	// end inline asm
	add.s64 	%rd14, %rd12, %rd13;
	ld.global.u16 	%rs4, [%rd14];
	// begin inline asm
	{  cvt.f32.f16 %f20, %rs4;}

	// end inline asm
	fma.rn.f32 	%f34, %f19, %f20, %f33;
	ld.global.u16 	%rs5, [%rd52+-4];
	// begin inline asm
	{  cvt.f32.f16 %f21, %rs5;}

	// end inline asm
	add.s64 	%rd15, %rd14, %rd13;
	ld.global.u16 	%rs6, [%rd15];
	// begin inline asm
	{  cvt.f32.f16 %f22, %rs6;}

	// end inline asm
	fma.rn.f32 	%f35, %f21, %f22, %f34;
	ld.global.u16 	%rs7, [%rd52+-2];
	// begin inline asm
	{  cvt.f32.f16 %f23, %rs7;}

	// end inline asm
	add.s64 	%rd16, %rd15, %rd13;
	ld.global.u16 	%rs8, [%rd16];
	// begin inline asm
	{  cvt.f32.f16 %f24, %rs8;}

	// end inline asm
	fma.rn.f32 	%f36, %f23, %f24, %f35;
	ld.global.u16 	%rs9, [%rd52];
	// begin inline asm
	{  cvt.f32.f16 %f25, %rs9;}

	// end inline asm
	add.s64 	%rd17, %rd16, %rd13;
	ld.global.u16 	%rs10, [%rd17];
	// begin inline asm
	{  cvt.f32.f16 %f26, %rs10;}

	// end inline asm
	fma.rn.f32 	%f37, %f25, %f26, %f36;
	ld.global.u16 	%rs11, [%rd52+2];
	// begin inline asm
	{  cvt.f32.f16 %f27, %rs11;}

	// end inline asm
	add.s64 	%rd18, %rd17, %rd13;
	ld.global.u16 	%rs12, [%rd18];
	// begin inline asm
	{  cvt.f32.f16 %f28, %rs12;}

	// end inline asm
	fma.rn.f32 	%f38, %f27, %f28, %f37;
	ld.global.u16 	%rs13, [%rd52+4];
	// begin inline asm
	{  cvt.f32.f16 %f29, %rs13;}

	// end inline asm
	add.s64 	%rd19, %rd18, %rd13;
	ld.global.u16 	%rs14, [%rd19];
	// begin inline asm
	{  cvt.f32.f16 %f30, %rs14;}

	// end inline asm
	fma.rn.f32 	%f39, %f29, %f30, %f38;
	ld.global.u16 	%rs15, [%rd52+6];
	// begin inline asm
	{  cvt.f32.f16 %f31, %rs15;}

	// end inline asm
	add.s64 	%rd20, %rd19, %rd13;
	ld.global.u16 	%rs16, [%rd20];
	// begin inline asm
	{  cvt.f32.f16 %f32, %rs16;}

	// end inline asm
	fma.rn.f32 	%f67, %f31, %f32, %f39;
	add.s32 	%r37, %r37, 8;
	add.s32 	%r36, %r36, %r7;
	add.s64 	%rd52, %rd52, 16;
	setp.ne.s32 	%p6, %r37, 0;
	@%p6 bra 	$L__BB1_4;
$L__BB1_5:
	setp.eq.s32 	%p7, %r4, 0;
	@%p7 bra 	$L__BB1_13;
	and.b32  	%r13, %r19, 3;
	setp.lt.u32 	%p8, %r4, 4;
	@%p8 bra 	$L__BB1_8;
	add.s32 	%r28, %r39, %r3;
	mul.wide.u32 	%rd21, %r28, 2;
	add.s64 	%rd22, %rd2, %rd21;
	ld.global.u16 	%rs17, [%rd22];
	// begin inline asm
	{  cvt.f32.f16 %f41, %rs17;}

	// end inline asm
	mad.lo.s32 	%r29, %r39, %r18, %r2;
	mul.wide.s32 	%rd23, %r29, 2;
	add.s64 	%rd24, %rd1, %rd23;
	ld.global.u16 	%rs18, [%rd24];
	// begin inline asm
	{  cvt.f32.f16 %f42, %rs18;}

	// end inline asm
	fma.rn.f32 	%f49, %f41, %f42, %f67;
	cvt.u64.u32 	%rd25, %r3;
	cvt.u64.u32 	%rd26, %r39;
	add.s64 	%rd27, %rd26, %rd25;
	shl.b64 	%rd28, %rd27, 1;
	add.s64 	%rd29, %rd2, %rd28;
	ld.global.u16 	%rs19, [%rd29+2];
	// begin inline asm
	{  cvt.f32.f16 %f43, %rs19;}

	// end inline asm
	mul.wide.s32 	%rd30, %r18, 2;
	add.s64 	%rd31, %rd24, %rd30;
	ld.global.u16 	%rs20, [%rd31];
	// begin inline asm
	{  cvt.f32.f16 %f44, %rs20;}

	// end inline asm
	fma.rn.f32 	%f50, %f43, %f44, %f49;
	ld.global.u16 	%rs21, [%rd29+4];
	// begin inline asm
	{  cvt.f32.f16 %f45, %rs21;}

	// end inline asm
	add.s64 	%rd32, %rd31, %rd30;
	ld.global.u16 	%rs22, [%rd32];
	// begin inline asm
	{  cvt.f32.f16 %f46, %rs22;}

	// end inline asm
	fma.rn.f32 	%f51, %f45, %f46, %f50;
	ld.global.u16 	%rs23, [%rd29+6];
	// begin inline asm
	{  cvt.f32.f16 %f47, %rs23;}

	// end inline asm
	add.s64 	%rd33, %rd32, %rd30;
	ld.global.u16 	%rs24, [%rd33];
	// begin inline asm
	{  cvt.f32.f16 %f48, %rs24;}

	// end inline asm
	fma.rn.f32 	%f67, %f47, %f48, %f51;
	add.s32 	%r39, %r39, 4;
$L__BB1_8:
	setp.eq.s32 	%p9, %r13, 0;
	@%p9 bra 	$L__BB1_13;
	setp.eq.s32 	%p10, %r13, 1;
	@%p10 bra 	$L__BB1_11;
	add.s32 	%r30, %r39, %r3;
	mul.wide.u32 	%rd34, %r30, 2;
	add.s64 	%rd35, %rd2, %rd34;
	ld.global.u16 	%rs25, [%rd35];
	// begin inline asm
	{  cvt.f32.f16 %f53, %rs25;}

	// end inline asm
	mad.lo.s32 	%r31, %r39, %r18, %r2;
	mul.wide.s32 	%rd36, %r31, 2;
	add.s64 	%rd37, %rd1, %rd36;
	ld.global.u16 	%rs26, [%rd37];
	// begin inline asm
	{  cvt.f32.f16 %f54, %rs26;}

	// end inline asm
	fma.rn.f32 	%f57, %f53, %f54, %f67;
	cvt.u64.u32 	%rd38, %r3;
	cvt.u64.u32 	%rd39, %r39;
	add.s64 	%rd40, %rd39, %rd38;
	shl.b64 	%rd41, %rd40, 1;
	add.s64 	%rd42, %rd2, %rd41;
	ld.global.u16 	%rs27, [%rd42+2];
	// begin inline asm
	{  cvt.f32.f16 %f55, %rs27;}

	// end inline asm
	mul.wide.s32 	%rd43, %r18, 2;
	add.s64 	%rd44, %rd37, %rd43;
	ld.global.u16 	%rs28, [%rd44];
	// begin inline asm
	{  cvt.f32.f16 %f56, %rs28;}

	// end inline asm
	fma.rn.f32 	%f67, %f55, %f56, %f57;
	add.s32 	%r39, %r39, 2;
$L__BB1_11:
	and.b32  	%r32, %r19, 1;
	setp.eq.b32 	%p11, %r32, 1;
	not.pred 	%p12, %p11;
	@%p12 bra 	$L__BB1_13;
	add.s32 	%r33, %r39, %r3;
	mul.wide.u32 	%rd45, %r33, 2;
	add.s64 	%rd46, %rd2, %rd45;
	ld.global.u16 	%rs29, [%rd46];
	// begin inline asm
	{  cvt.f32.f16 %f58, %rs29;}

	// end inline asm
	mad.lo.s32 	%r34, %r39, %r18, %r2;
	mul.wide.s32 	%rd47, %r34, 2;
	add.s64 	%rd48, %rd1, %rd47;
	ld.global.u16 	%rs30, [%rd48];
	// begin inline asm
	{  cvt.f32.f16 %f59, %rs30;}

	// end inline asm
	fma.rn.f32 	%f67, %f58, %f59, %f67;
$L__BB1_13:
	mad.lo.s32 	%r35, %r18, %r1, %r2;
	cvta.to.global.u64 	%rd49, %rd6;
	mul.wide.s32 	%rd50, %r35, 4;
	add.s64 	%rd51, %rd49, %rd50;
	st.global.f32 	[%rd51], %f67;
$L__BB1_14:
	ret;

}


// ===== COMPILED SASS (sm_100) =====

	.target	sm_100

	.elftype	@"ET_EXEC"


//--------------------- .note.nv.tkinfo           --------------------------
	.section	.note.nv.tkinfo,"",@"SHT_NOTE"
	.sectionflags	@"SHF_NOTE_NV_TKINFO"
	.tkinfo
        /*0018*/ 	.word	0x00000002
        /*0030*/ 	.string	""
        /*0030*/ 	.string	"ptxas"
        /*0030*/ 	.string	"Cuda compilation tools, release 13.0, V13.0.88"
        /*0030*/ 	.string	"Build cuda_13.0.r13.0/compiler.36424714_0"
        /*0030*/ 	.string	"-arch sm_100 -m 64 "



//--------------------- .note.nv.cuinfo           --------------------------
	.section	.note.nv.cuinfo,"",@"SHT_NOTE"
	.sectionflags	@"SHF_NOTE_NV_CUINFO"
        /*0018*/ 	.short	0x0002
        /*001a*/ 	.short	0x0064
        /*001c*/ 	.short	0x0082
	.zero		2


//--------------------- .nv.info                  --------------------------
	.section	.nv.info,"",@"SHT_CUDA_INFO"
	.align	4


	//----- nvinfo : EIATTR_REGCOUNT
	.align		4
        /*0000*/ 	.byte	0x04, 0x2f
        /*0002*/ 	.short	(.L_1 - .L_0)
	.align		4
.L_0:
        /*0004*/ 	.word	index@(_Z15fp8_gemm_kernelILi4096ELi4096ELi4096EEvPK6__halfS2_Pfiii)
        /*0008*/ 	.word	0x0000001f


	//----- nvinfo : EIATTR_FRAME_SIZE
	.align		4
.L_1:
        /*000c*/ 	.byte	0x04, 0x11
        /*000e*/ 	.short	(.L_3 - .L_2)
	.align		4
.L_2:
        /*0010*/ 	.word	index@(_Z15fp8_gemm_kernelILi4096ELi4096ELi4096EEvPK6__halfS2_Pfiii)
        /*0014*/ 	.word	0x00000000


	//----- nvinfo : EIATTR_REGCOUNT
	.align		4
.L_3:
        /*0018*/ 	.byte	0x04, 0x2f
        /*001a*/ 	.short	(.L_5 - .L_4)
	.align		4
.L_4:
        /*001c*/ 	.word	index@(_Z16fp16_gemm_kernelILi4096ELi4096ELi4096EEvPK6__halfS2_Pfiii)
        /*0020*/ 	.word	0x0000001f


	//----- nvinfo : EIATTR_FRAME_SIZE
	.align		4
.L_5:
        /*0024*/ 	.byte	0x04, 0x11
        /*0026*/ 	.short	(.L_7 - .L_6)
	.align		4
.L_6:
        /*0028*/ 	.word	index@(_Z16fp16_gemm_kernelILi4096ELi4096ELi4096EEvPK6__halfS2_Pfiii)
        /*002c*/ 	.word	0x00000000


	//----- nvinfo : EIATTR_MIN_STACK_SIZE
	.align		4
.L_7:
        /*0030*/ 	.byte	0x04, 0x12
        /*0032*/ 	.short	(.L_9 - .L_8)
	.align		4
.L_8:
        /*0034*/ 	.word	index@(_Z16fp16_gemm_kernelILi4096ELi4096ELi4096EEvPK6__halfS2_Pfiii)
        /*0038*/ 	.word	0x00000000


	//----- nvinfo : EIATTR_MIN_STACK_SIZE
	.align		4
.L_9:
        /*003c*/ 	.byte	0x04, 0x12
        /*003e*/ 	.short	(.L_11 - .L_10)
	.align		4
.L_10:
        /*0040*/ 	.word	index@(_Z15fp8_gemm_kernelILi4096ELi4096ELi4096EEvPK6__halfS2_Pfiii)
        /*0044*/ 	.word	0x00000000
.L_11:


//--------------------- .nv.compat                --------------------------
	.section	.nv.compat,"",@"SHT_CUDA_COMPAT_INFO"
	.align	4
        /*0000*/ 	.byte	0x02, 0x09, 0x00, 0x00, 0x02, 0x02, 0x01, 0x00, 0x02, 0x05, 0x05, 0x00, 0x03, 0x07, 0x01, 0x01
        /*0010*/ 	.byte	0x02, 0x03, 0x00, 0x00, 0x02, 0x06, 0x01, 0x00, 0x04, 0x0b, 0x08, 0x00, 0x09, 0x00, 0x00, 0x00
        /*0020*/ 	.byte	0x00, 0x00, 0x00, 0x00


//--------------------- .nv.info._Z16fp16_gemm_kernelILi4096ELi4096ELi4096EEvPK6__halfS2_Pfiii --------------------------
	.section	.nv.info._Z16fp16_gemm_kernelILi4096ELi4096ELi4096EEvPK6__halfS2_Pfiii,"",@"SHT_CUDA_INFO"
	.sectionflags	@""
	.align	4


	//----- nvinfo : EIATTR_CUDA_API_VERSION
	.align		4
        /*0000*/ 	.byte	0x04, 0x37
        /*0002*/ 	.short	(.L_13 - .L_12)
.L_12:
        /*0004*/ 	.word	0x00000082


	//----- nvinfo : EIATTR_KPARAM_INFO
	.align		4
.L_13:
        /*0008*/ 	.byte	0x04, 0x17
        /*000a*/ 	.short	(.L_15 - .L_14)
.L_14:
        /*000c*/ 	.word	0x00000000
        /*0010*/ 	.short	0x0005
        /*0012*/ 	.short	0x0020
        /*0014*/ 	.byte	0x00, 0xf0, 0x11, 0x00


	//----- nvinfo : EIATTR_KPARAM_INFO
	.align		4
.L_15:
        /*0018*/ 	.byte	0x04, 0x17
        /*001a*/ 	.short	(.L_17 - .L_16)
.L_16:
        /*001c*/ 	.word	0x00000000
        /*0020*/ 	.short	0x0004
        /*0022*/ 	.short	0x001c
        /*0024*/ 	.byte	0x00, 0xf0, 0x11, 0x00


	//----- nvinfo : EIATTR_KPARAM_INFO
	.align		4
.L_17:
        /*0028*/ 	.byte	0x04, 0x17
        /*002a*/ 	.short	(.L_19 - .L_18)
.L_18:
        /*002c*/ 	.word	0x00000000
        /*0030*/ 	.short	0x0003
        /*0032*/ 	.short	0x0018
        /*0034*/ 	.byte	0x00, 0xf0, 0x11, 0x00


	//----- nvinfo : EIATTR_KPARAM_INFO
	.align		4
.L_19:
        /*0038*/ 	.byte	0x04, 0x17
        /*003a*/ 	.short	(.L_21 - .L_20)
.L_20:
        /*003c*/ 	.word	0x00000000
        /*0040*/ 	.short	0x0002
        /*0042*/ 	.short	0x0010
        /*0044*/ 	.byte	0x00, 0xf5, 0x21, 0x00


	//----- nvinfo : EIATTR_KPARAM_INFO
	.align		4
.L_21:
        /*0048*/ 	.byte	0x04, 0x17
        /*004a*/ 	.short	(.L_23 - .L_22)
.L_22:
        /*004c*/ 	.word	0x00000000
        /*0050*/ 	.short	0x0001
        /*0052*/ 	.short	0x0008
        /*0054*/ 	.byte	0x00, 0xf5, 0x21, 0x00


	//----- nvinfo : EIATTR_KPARAM_INFO
	.align		4
.L_23:
        /*0058*/ 	.byte	0x04, 0x17
        /*005a*/ 	.short	(.L_25 - .L_24)
.L_24:
        /*005c*/ 	.word	0x00000000
        /*0060*/ 	.short	0x0000
        /*0062*/ 	.short	0x0000
        /*0064*/ 	.byte	0x00, 0xf5, 0x21, 0x00


	//----- nvinfo : EIATTR_SPARSE_MMA_MASK
	.align		4
.L_25:
        /*0068*/ 	.byte	0x03, 0x50
        /*006a*/ 	.short	0x0000


	//----- nvinfo : EIATTR_MAXREG_COUNT
	.align		4
        /*006c*/ 	.byte	0x03, 0x1b
        /*006e*/ 	.short	0x00ff


	//----- nvinfo : EIATTR_MERCURY_ISA_VERSION
	.align		4
        /*0070*/ 	.byte	0x03, 0x5f
        /*0072*/ 	.short	0x0101


	//----- nvinfo : EIATTR_VRC_CTA_INIT_COUNT
	.align		4
        /*0074*/ 	.byte	0x02, 0x4a
	.zero		1
	.zero		1


	//----- nvinfo : EIATTR_EXIT_INSTR_OFFSETS
	.align		4
        /*0078*/ 	.byte	0x04, 0x1c
        /*007a*/ 	.short	(.L_27 - .L_26)


	//   ....[0]....
.L_26:
        /*007c*/ 	.word	0x000000c0


	//   ....[1]....
        /*0080*/ 	.word	0x00000ac0


	//----- nvinfo : EIATTR_CBANK_PARAM_SIZE
	.align		4
.L_27:
        /*0084*/ 	.byte	0x03, 0x19
        /*0086*/ 	.short	0x0024


	//----- nvinfo : EIATTR_PARAM_CBANK
	.align		4
        /*0088*/ 	.byte	0x04, 0x0a
        /*008a*/ 	.short	(.L_29 - .L_28)
	.align		4
.L_28:
        /*008c*/ 	.word	index@(.nv.constant0._Z16fp16_gemm_kernelILi4096ELi4096ELi4096EEvPK6__halfS2_Pfiii)
        /*0090*/ 	.short	0x0380
        /*0092*/ 	.short	0x0024


	//----- nvinfo : EIATTR_SW_WAR
	.align		4
.L_29:
        /*0094*/ 	.byte	0x04, 0x36
        /*0096*/ 	.short	(.L_31 - .L_30)
.L_30:
        /*0098*/ 	.word	0x00000008
.L_31:


//--------------------- .nv.info._Z15fp8_gemm_kernelILi4096ELi4096ELi4096EEvPK6__halfS2_Pfiii --------------------------
	.section	.nv.info._Z15fp8_gemm_kernelILi4096ELi4096ELi4096EEvPK6__halfS2_Pfiii,"",@"SHT_CUDA_INFO"
	.sectionflags	@""
	.align	4


	//----- nvinfo : EIATTR_CUDA_API_VERSION
	.align		4
        /*0000*/ 	.byte	0x04, 0x37
        /*0002*/ 	.short	(.L_33 - .L_32)
.L_32:
        /*0004*/ 	.word	0x00000082


	//----- nvinfo : EIATTR_KPARAM_INFO
	.align		4
.L_33:
        /*0008*/ 	.byte	0x04, 0x17
        /*000a*/ 	.short	(.L_35 - .L_34)
.L_34:
        /*000c*/ 	.word	0x00000000
        /*0010*/ 	.short	0x0005
        /*0012*/ 	.short	0x0020
        /*0014*/ 	.byte	0x00, 0xf0, 0x11, 0x00


	//----- nvinfo : EIATTR_KPARAM_INFO
	.align		4
.L_35:
        /*0018*/ 	.byte	0x04, 0x17
        /*001a*/ 	.short	(.L_37 - .L_36)
.L_36:
        /*001c*/ 	.word	0x00000000
        /*0020*/ 	.short	0x0004
        /*0022*/ 	.short	0x001c
        /*0024*/ 	.byte	0x00, 0xf0, 0x11, 0x00


	//----- nvinfo : EIATTR_KPARAM_INFO
	.align		4
.L_37:
        /*0028*/ 	.byte	0x04, 0x17
        /*002a*/ 	.short	(.L_39 - .L_38)
.L_38:
        /*002c*/ 	.word	0x00000000
        /*0030*/ 	.short	0x0003
        /*0032*/ 	.short	0x0018
        /*0034*/ 	.byte	0x00, 0xf0, 0x11, 0x00


	//----- nvinfo : EIATTR_KPARAM_INFO
	.align		4
.L_39:
        /*0038*/ 	.byte	0x04, 0x17
        /*003a*/ 	.short	(.L_41 - .L_40)
.L_40:
        /*003c*/ 	.word	0x00000000
        /*0040*/ 	.short	0x0002
        /*0042*/ 	.short	0x0010
        /*0044*/ 	.byte	0x00, 0xf5, 0x21, 0x00


	//----- nvinfo : EIATTR_KPARAM_INFO
	.align		4
.L_41:
        /*0048*/ 	.byte	0x04, 0x17
        /*004a*/ 	.short	(.L_43 - .L_42)
.L_42:
        /*004c*/ 	.word	0x00000000
        /*0050*/ 	.short	0x0001
        /*0052*/ 	.short	0x0008
        /*0054*/ 	.byte	0x00, 0xf5, 0x21, 0x00


	//----- nvinfo : EIATTR_KPARAM_INFO
	.align		4
.L_43:
        /*0058*/ 	.byte	0x04, 0x17
        /*005a*/ 	.short	(.L_45 - .L_44)
.L_44:
        /*005c*/ 	.word	0x00000000
        /*0060*/ 	.short	0x0000
        /*0062*/ 	.short	0x0000
        /*0064*/ 	.byte	0x00, 0xf5, 0x21, 0x00


	//----- nvinfo : EIATTR_SPARSE_MMA_MASK
	.align		4
.L_45:
        /*0068*/ 	.byte	0x03, 0x50
        /*006a*/ 	.short	0x0000


	//----- nvinfo : EIATTR_MAXREG_COUNT
	.align		4
        /*006c*/ 	.byte	0x03, 0x1b
        /*006e*/ 	.short	0x00ff


	//----- nvinfo : EIATTR_MERCURY_ISA_VERSION
	.align		4
        /*0070*/ 	.byte	0x03, 0x5f
        /*0072*/ 	.short	0x0101


	//----- nvinfo : EIATTR_VRC_CTA_INIT_COUNT
	.align		4
        /*0074*/ 	.byte	0x02, 0x4a
	.zero		1
	.zero		1


	//----- nvinfo : EIATTR_EXIT_INSTR_OFFSETS
	.align		4
        /*0078*/ 	.byte	0x04, 0x1c
        /*007a*/ 	.short	(.L_47 - .L_46)


	//   ....[0]....
.L_46:
        /*007c*/ 	.word	0x000000c0


	//   ....[1]....
        /*0080*/ 	.word	0x00000ac0


	//----- nvinfo : EIATTR_CBANK_PARAM_SIZE
	.align		4
.L_47:
        /*0084*/ 	.byte	0x03, 0x19
        /*0086*/ 	.short	0x0024


	//----- nvinfo : EIATTR_PARAM_CBANK
	.align		4
        /*0088*/ 	.byte	0x04, 0x0a
        /*008a*/ 	.short	(.L_49 - .L_48)
	.align		4
.L_48:
        /*008c*/ 	.word	index@(.nv.constant0._Z15fp8_gemm_kernelILi4096ELi4096ELi4096EEvPK6__halfS2_Pfiii)
        /*0090*/ 	.short	0x0380
        /*0092*/ 	.short	0x0024


	//----- nvinfo : EIATTR_SW_WAR
	.align		4
.L_49:
        /*0094*/ 	.byte	0x04, 0x36
        /*0096*/ 	.short	(.L_51 - .L_50)
.L_50:
        /*0098*/ 	.word	0x00000008
.L_51:


//--------------------- .nv.callgraph             --------------------------
	.section	.nv.callgraph,"",@"SHT_CUDA_CALLGRAPH"
	.align	4
	.sectionentsize	8
	.align		4
        /*0000*/ 	.word	0x00000000
	.align		4
        /*0004*/ 	.word	0xffffffff
	.align		4
        /*0008*/ 	.word	0x00000000
	.align		4
        /*000c*/ 	.word	0xfffffffe
	.align		4
        /*0010*/ 	.word	0x00000000
	.align		4
        /*0014*/ 	.word	0xfffffffd
	.align		4
        /*0018*/ 	.word	0x00000000
	.align		4
        /*001c*/ 	.word	0xfffffffc


//--------------------- .text._Z16fp16_gemm_kernelILi4096ELi4096ELi4096EEvPK6__halfS2_Pfiii --------------------------
	.section	.text._Z16fp16_gemm_kernelILi4096ELi4096ELi4096EEvPK6__halfS2_Pfiii,"ax",@progbits
	.align	128
        .global         _Z16fp16_gemm_kernelILi4096ELi4096ELi4096EEvPK6__halfS2_Pfiii
        .type           _Z16fp16_gemm_kernelILi4096ELi4096ELi4096EEvPK6__halfS2_Pfiii,@function
        .size           _Z16fp16_gemm_kernelILi4096ELi4096ELi4096EEvPK6__halfS2_Pfiii,(.L_x_12 - _Z16fp16_gemm_kernelILi4096ELi4096ELi4096EEvPK6__halfS2_Pfiii)
        .other          _Z16fp16_gemm_kernelILi4096ELi4096ELi4096EEvPK6__halfS2_Pfiii,@"STO_CUDA_ENTRY STV_DEFAULT"
_Z16fp16_gemm_kernelILi4096ELi4096ELi4096EEvPK6__halfS2_Pfiii:
.text._Z16fp16_gemm_kernelILi4096ELi4096ELi4096EEvPK6__halfS2_Pfiii:
[----:B------:R-:W-:Y:S01]  /*0000*/  LDC R1, c[0x0][0x37c] ;  /* 0x0000df00ff017b82 */ /* 0x000fe20000000800 */
[----:B------:R-:W0:Y:S07]  /*0010*/  S2R R5, SR_TID.X ;  /* 0x0000000000057919 */ /* 0x000e2e0000002100 */
[----:B------:R-:W1:Y:S01]  /*0020*/  LDC R19, c[0x0][0x364] ;  /* 0x0000d900ff137b82 */ /* 0x000e620000000800 */
[----:B------:R-:W1:Y:S07]  /*0030*/  S2R R4, SR_TID.Y ;  /* 0x0000000000047919 */ /* 0x000e6e0000002200 */
[----:B------:R-:W0:Y:S08]  /*0040*/  S2UR UR5, SR_CTAID.X ;  /* 0x00000000000579c3 */ /* 0x000e300000002500 */
[----:B------:R-:W0:Y:S08]  /*0050*/  LDC R0, c[0x0][0x360] ;  /* 0x0000d800ff007b82 */ /* 0x000e300000000800 */
[----:B------:R-:W1:Y:S08]  /*0060*/  S2UR UR4, SR_CTAID.Y ;  /* 0x00000000000479c3 */ /* 0x000e700000002600 */
[----:B------:R-:W2:Y:S01]  /*0070*/  LDC.64 R2, c[0x0][0x398] ;  /* 0x0000e600ff027b82 */ /* 0x000ea20000000a00 */
[----:B0-----:R-:W-:-:S02]  /*0080*/  IMAD R0, R0, UR5, R5 ;  /* 0x0000000500007c24 */ /* 0x001fc4000f8e0205 */
[----:B-1----:R-:W-:-:S03]  /*0090*/  IMAD R19, R19, UR4, R4 ;  /* 0x0000000413137c24 */ /* 0x002fc6000f8e0204 */
[----:B--2---:R-:W-:-:S04]  /*00a0*/  ISETP.GE.AND P0, PT, R0, R3, PT ;  /* 0x000000030000720c */ /* 0x004fc80003f06270 */
[----:B------:R-:W-:-:S13]  /*00b0*/  ISETP.GE.OR P0, PT, R19, R2, P0 ;  /* 0x000000021300720c */ /* 0x000fda0000706670 */
[----:B------:R-:W-:Y:S05]  /*00c0*/  @P0 EXIT ;  /* 0x000000000000094d */ /* 0x000fea0003800000 */
[----:B------:R-:W0:Y:S01]  /*00d0*/  LDCU UR5, c[0x0][0x3a0] ;  /* 0x00007400ff0577ac */ /* 0x000e220008000800 */
[----:B------:R-:W-:Y:S01]  /*00e0*/  HFMA2 R23, -RZ, RZ, 0, 0 ;  /* 0x00000000ff177431 */ /* 0x000fe200000001ff */
[----:B------:R-:W1:Y:S01]  /*00f0*/  LDCU.64 UR8, c[0x0][0x358] ;  /* 0x00006b00ff0877ac */ /* 0x000e620008000a00 */
[----:B0-----:R-:W-:-:S09]  /*0100*/  UISETP.GE.AND UP0, UPT, UR5, 0x1, UPT ;  /* 0x000000010500788c */ /* 0x001fd2000bf06270 */
[----:B-1----:R-:W-:Y:S05]  /*0110*/  BRA.U !UP0, `(.L_x_0) ;  /* 0x0000000908587547 */ /* 0x002fea000b800000 */
[----:B------:R-:W-:Y:S02]  /*0120*/  UISETP.GE.U32.AND UP1, UPT, UR5, 0x8, UPT ;  /* 0x000000080500788c */ /* 0x000fe4000bf26070 */
[----:B------:R-:W-:Y:S01]  /*0130*/  IMAD R18, R19, UR5, RZ ;  /* 0x0000000513127c24 */ /* 0x000fe2000f8e02ff */
[----:B------:R-:W-:Y:S01]  /*0140*/  ULOP3.LUT UR6, UR5, 0x7, URZ, 0xc0, !UPT ;  /* 0x0000000705067892 */ /* 0x000fe2000f8ec0ff */
[----:B------:R-:W-:Y:S01]  /*0150*/  MOV R23, RZ ;  /* 0x000000ff00177202 */ /* 0x000fe20000000f00 */
[----:B------:R-:W-:Y:S02]  /*0160*/  UMOV UR4, URZ ;  /* 0x000000ff00047c82 */ /* 0x000fe40008000000 */
[----:B------:R-:W-:Y:S02]  /*0170*/  UISETP.NE.AND UP0, UPT, UR6, URZ, UPT ;  /* 0x000000ff0600728c */ /* 0x000fe4000bf05270 */
[----:B------:R-:W-:Y:S09]  /*0180*/  BRA.U !UP1, `(.L_x_1) ;  /* 0x0000000109fc7547 */ /* 0x000ff2000b800000 */
[----:B------:R-:W0:Y:S01]  /*0190*/  LDC.64 R4, c[0x0][0x380] ;  /* 0x0000e000ff047b82 */ /* 0x000e220000000a00 */
[----:B------:R-:W-:Y:S01]  /*01a0*/  ULOP3.LUT UR4, UR5, 0x7ffffff8, URZ, 0xc0, !UPT ;  /* 0x7ffffff805047892 */ /* 0x000fe2000f8ec0ff */
[----:B------:R-:W-:Y:S02]  /*01b0*/  MOV R23, RZ ;  /* 0x000000ff00177202 */ /* 0x000fe40000000f00 */
[----:B------:R-:W-:Y:S01]  /*01c0*/  MOV R2, R0 ;  /* 0x0000000000027202 */ /* 0x000fe20000000f00 */
[----:B------:R-:W-:Y:S01]  /*01d0*/  UIADD3 UR7, UPT, UPT, -UR4, URZ, URZ ;  /* 0x000000ff04077290 */ /* 0x000fe2000fffe1ff */
[----:B0-----:R-:W-:-:S03]  /*01e0*/  IMAD.WIDE.U32 R4, R18, 0x2, R4 ;  /* 0x0000000212047825 */ /* 0x001fc600078e0004 */
[----:B------:R-:W-:-:S04]  /*01f0*/  IADD3 R4, P0, PT, R4, 0x8, RZ ;  /* 0x0000000804047810 */ /* 0x000fc80007f1e0ff */
[----:B------:R-:W-:-:S09]  /*0200*/  IADD3.X R5, PT, PT, RZ, R5, RZ, P0, !PT ;  /* 0x00000005ff057210 */ /* 0x000fd200007fe4ff */
.L_x_2:
[----:B------:R-:W0:Y:S01]  /*0210*/  LDC.64 R14, c[0x0][0x388] ;  /* 0x0000e200ff0e7b82 */ /* 0x000e220000000a00 */
[----:B------:R-:W2:Y:S04]  /*0220*/  LDG.E.U16 R20, desc[UR8][R4.64+-0x8] ;  /* 0xfffff80804147981 */ /* 0x000ea8000c1e1500 */
[----:B------:R-:W3:Y:S04]  /*0230*/  LDG.E.U16 R21, desc[UR8][R4.64+-0x6] ;  /* 0xfffffa0804157981 */ /* 0x000ee8000c1e1500 */
[----:B------:R-:W4:Y:S04]  /*0240*/  LDG.E.U16 R24, desc[UR8][R4.64+-0x4] ;  /* 0xfffffc0804187981 */ /* 0x000f28000c1e1500 */
[----:B------:R-:W5:Y:S04]  /*0250*/  LDG.E.U16 R27, desc[UR8][R4.64+-0x2] ;  /* 0xfffffe08041b7981 */ /* 0x000f68000c1e1500 */
[----:B------:R-:W5:Y:S04]  /*0260*/  LDG.E.U16 R26, desc[UR8][R4.64] ;  /* 0x00000008041a7981 */ /* 0x000f68000c1e1500 */
[----:B------:R-:W5:Y:S01]  /*0270*/  LDG.E.U16 R28, desc[UR8][R4.64+0x2] ;  /* 0x00000208041c7981 */ /* 0x000f62000c1e1500 */
[----:B0-----:R-:W-:-:S05]  /*0280*/  IMAD.WIDE R14, R2, 0x2, R14 ;  /* 0x00000002020e7825 */ /* 0x001fca00078e020e */
[----:B------:R0:W5:Y:S01]  /*0290*/  LDG.E.U16 R22, desc[UR8][R14.64] ;  /* 0x000000080e167981 */ /* 0x000162000c1e1500 */
[----:B------:R-:W-:-:S05]  /*02a0*/  IMAD.WIDE R16, R3, 0x2, R14 ;  /* 0x0000000203107825 */ /* 0x000fca00078e020e */
[----:B------:R1:W5:Y:S01]  /*02b0*/  LDG.E.U16 R25, desc[UR8][R16.64] ;  /* 0x0000000810197981 */ /* 0x000362000c1e1500 */
[----:B------:R-:W-:-:S04]  /*02c0*/  IMAD.WIDE R10, R3, 0x2, R16 ;  /* 0x00000002030a7825 */ /* 0x000fc800078e0210 */
[C---:B------:R-:W-:Y:S02]  /*02d0*/  IMAD.WIDE R8, R3.reuse, 0x2, R10 ;  /* 0x0000000203087825 */ /* 0x040fe400078e020a */
[----:B------:R-:W5:Y:S02]  /*02e0*/  LDG.E.U16 R10, desc[UR8][R10.64] ;  /* 0x000000080a0a7981 */ /* 0x000f64000c1e1500 */
[C---:B------:R-:W-:Y:S02]  /*02f0*/  IMAD.WIDE R6, R3.reuse, 0x2, R8 ;  /* 0x0000000203067825 */ /* 0x040fe400078e0208 */
[----:B------:R-:W5:Y:S02]  /*0300*/  LDG.E.U16 R8, desc[UR8][R8.64] ;  /* 0x0000000808087981 */ /* 0x000f64000c1e1500 */
[C---:B------:R-:W-:Y:S02]  /*0310*/  IMAD.WIDE R12, R3.reuse, 0x2, R6 ;  /* 0x00000002030c7825 */ /* 0x040fe400078e0206 */
[----:B------:R-:W5:Y:S04]  /*0320*/  LDG.E.U16 R11, desc[UR8][R4.64+0x4] ;  /* 0x00000408040b7981 */ /* 0x000f68000c1e1500 */
[----:B------:R-:W5:Y:S01]  /*0330*/  LDG.E.U16 R6, desc[UR8][R6.64] ;  /* 0x0000000806067981 */ /* 0x000f62000c1e1500 */
[----:B0-----:R-:W-:-:S03]  /*0340*/  IMAD.WIDE R14, R3, 0x2, R12 ;  /* 0x00000002030e7825 */ /* 0x001fc600078e020c */
[----:B------:R-:W5:Y:S01]  /*0350*/  LDG.E.U16 R12, desc[UR8][R12.64] ;  /* 0x000000080c0c7981 */ /* 0x000f62000c1e1500 */
[----:B-1----:R-:W-:-:S03]  /*0360*/  IMAD.WIDE R16, R3, 0x2, R14 ;  /* 0x0000000203107825 */ /* 0x002fc600078e020e */
[----:B------:R0:W5:Y:S04]  /*0370*/  LDG.E.U16 R9, desc[UR8][R4.64+0x6] ;  /* 0x0000060804097981 */ /* 0x000168000c1e1500 */
[----:B------:R-:W5:Y:S04]  /*0380*/  LDG.E.U16 R14, desc[UR8][R14.64] ;  /* 0x000000080e0e7981 */ /* 0x000f68000c1e1500 */
[----:B------:R-:W5:Y:S01]  /*0390*/  LDG.E.U16 R16, desc[UR8][R16.64] ;  /* 0x0000000810107981 */ /* 0x000f62000c1e1500 */
[----:B------:R-:W-:-:S04]  /*03a0*/  UIADD3 UR7, UPT, UPT, UR7, 0x8, URZ ;  /* 0x0000000807077890 */ /* 0x000fc8000fffe0ff */
[----:B------:R-:W-:Y:S01]  /*03b0*/  UISETP.NE.AND UP1, UPT, UR7, URZ, UPT ;  /* 0x000000ff0700728c */ /* 0x000fe2000bf25270 */
[----:B0-----:R-:W-:Y:S02]  /*03c0*/  IADD3 R4, P0, PT, R4, 0x10, RZ ;  /* 0x0000001004047810 */ /* 0x001fe40007f1e0ff */
[----:B------:R-:W-:Y:S02]  /*03d0*/  LEA R2, R3, R2, 0x3 ;  /* 0x0000000203027211 */ /* 0x000fe400078e18ff */
[----:B------:R-:W-:Y:S01]  /*03e0*/  IADD3.X R5, PT, PT, RZ, R5, RZ, P0, !PT ;  /* 0x00000005ff057210 */ /* 0x000fe200007fe4ff */
[----:B--2---:R-:W-:Y:S02]  /*03f0*/  HADD2.F32 R20, -RZ, R20.H0_H0 ;  /* 0x20000014ff147230 */ /* 0x004fe40000004100 */
[----:B---3--:R-:W-:Y:S02]  /*0400*/  HADD2.F32 R21, -RZ, R21.H0_H0 ;  /* 0x20000015ff157230 */ /* 0x008fe40000004100 */
[----:B----4-:R-:W-:-:S02]  /*0410*/  HADD2.F32 R7, -RZ, R24.H0_H0 ;  /* 0x20000018ff077230 */ /* 0x010fc40000004100 */
[----:B-----5:R-:W-:-:S05]  /*0420*/  HADD2.F32 R22, -RZ, R22.H0_H0 ;  /* 0x20000016ff167230 */ /* 0x020fca0000004100 */
[----:B------:R-:W-:Y:S01]  /*0430*/  FFMA R20, R20, R22, R23 ;  /* 0x0000001614147223 */ /* 0x000fe20000000017 */
[----:B------:R-:W-:Y:S02]  /*0440*/  HADD2.F32 R25, -RZ, R25.H0_H0 ;  /* 0x20000019ff197230 */ /* 0x000fe40000004100 */
[----:B------:R-:W-:-:S03]  /*0450*/  HADD2.F32 R22, -RZ, R27.H0_H0 ;  /* 0x2000001bff167230 */ /* 0x000fc60000004100 */
        /* <DEDUP_REMOVED lines=10> */
[----:B------:R-:W-:-:S03]  /*0500*/  HADD2.F32 R11, -RZ, R11.H0_H0 ;  /* 0x2000000bff0b7230 */ /* 0x000fc60000004100 */
[----:B------:R-:W-:Y:S01]  /*0510*/  FFMA R6, R13, R12, R6 ;  /* 0x0000000c0d067223 */ /* 0x000fe20000000006 */
[----:B------:R-:W-:Y:S02]  /*0520*/  HADD2.F32 R14, -RZ, R14.H0_H0 ;  /* 0x2000000eff0e7230 */ /* 0x000fe40000004100 */
[----:B------:R-:W-:Y:S02]  /*0530*/  HADD2.F32 R9, -RZ, R9.H0_H0 ;  /* 0x20000009ff097230 */ /* 0x000fe40000004100 */
[----:B------:R-:W-:Y:S02]  /*0540*/  HADD2.F32 R16, -RZ, R16.H0_H0 ;  /* 0x20000010ff107230 */ /* 0x000fe40000004100 */
[----:B------:R-:W-:-:S04]  /*0550*/  FFMA R6, R11, R14, R6 ;  /* 0x0000000e0b067223 */ /* 0x000fc80000000006 */
[----:B------:R-:W-:Y:S01]  /*0560*/  FFMA R23, R9, R16, R6 ;  /* 0x0000001009177223 */ /* 0x000fe20000000006 */
[----:B------:R-:W-:Y:S06]  /*0570*/  BRA.U UP1, `(.L_x_2) ;  /* 0xfffffffd01247547 */ /* 0x000fec000b83ffff */
.L_x_1:
[----:B------:R-:W-:Y:S05]  /*0580*/  BRA.U !UP0, `(.L_x_0) ;  /* 0x00000005083c7547 */ /* 0x000fea000b800000 */
[----:B------:R-:W-:Y:S02]  /*0590*/  UISETP.GE.U32.AND UP0, UPT, UR6, 0x4, UPT ;  /* 0x000000040600788c */ /* 0x000fe4000bf06070 */
[----:B------:R-:W-:-:S04]  /*05a0*/  ULOP3.LUT UR7, UR5, 0x3, URZ, 0xc0, !UPT ;  /* 0x0000000305077892 */ /* 0x000fc8000f8ec0ff */
[----:B------:R-:W-:-:S03]  /*05b0*/  UISETP.NE.AND UP1, UPT, UR7, URZ, UPT ;  /* 0x000000ff0700728c */ /* 0x000fc6000bf25270 */
[----:B------:R-:W-:Y:S08]  /*05c0*/  BRA.U !UP0, `(.L_x_3) ;  /* 0x00000001088c7547 */ /* 0x000ff0000b800000 */
[----:B------:R-:W0:Y:S01]  /*05d0*/  LDC.64 R10, c[0x0][0x388] ;  /* 0x0000e200ff0a7b82 */ /* 0x000e220000000a00 */
[----:B------:R-:W1:Y:S01]  /*05e0*/  LDCU.64 UR10, c[0x0][0x380] ;  /* 0x00007000ff0a77ac */ /* 0x000e620008000a00 */
[----:B------:R-:W-:Y:S01]  /*05f0*/  IMAD R7, R3, UR4, R0 ;  /* 0x0000000403077c24 */ /* 0x000fe2000f8e0200 */
[C---:B------:R-:W-:Y:S02]  /*0600*/  IADD3 R5, PT, PT, R18.reuse, UR4, RZ ;  /* 0x0000000412057c10 */ /* 0x040fe4000fffe0ff */
[----:B------:R-:W-:-:S03]  /*0610*/  IADD3 R2, P0, PT, R18, UR4, RZ ;  /* 0x0000000412027c10 */ /* 0x000fc6000ff1e0ff */
[----:B------:R-:W2:Y:S01]  /*0620*/  LDC.64 R8, c[0x0][0x380] ;  /* 0x0000e000ff087b82 */ /* 0x000ea20000000a00 */
[----:B0-----:R-:W-:-:S04]  /*0630*/  IMAD.WIDE R10, R7, 0x2, R10 ;  /* 0x00000002070a7825 */ /* 0x001fc800078e020a */
[----:B------:R-:W-:Y:S02]  /*0640*/  IMAD.WIDE R12, R3, 0x2, R10 ;  /* 0x00000002030c7825 */ /* 0x000fe400078e020a */
[----:B------:R-:W3:Y:S02]  /*0650*/  LDG.E.U16 R10, desc[UR8][R10.64] ;  /* 0x000000080a0a7981 */ /* 0x000ee4000c1e1500 */
[----:B--2---:R-:W-:Y:S01]  /*0660*/  IMAD.WIDE.U32 R8, R5, 0x2, R8 ;  /* 0x0000000205087825 */ /* 0x004fe200078e0008 */
[----:B------:R-:W-:Y:S02]  /*0670*/  IADD3.X R5, PT, PT, RZ, RZ, RZ, P0, !PT ;  /* 0x000000ffff057210 */ /* 0x000fe400007fe4ff */
[C---:B-1----:R-:W-:Y:S01]  /*0680*/  LEA R4, P0, R2.reuse, UR10, 0x1 ;  /* 0x0000000a02047c11 */ /* 0x042fe2000f8008ff */
[----:B------:R-:W-:Y:S02]  /*0690*/  IMAD.WIDE R14, R3, 0x2, R12 ;  /* 0x00000002030e7825 */ /* 0x000fe400078e020c */
[----:B------:R-:W2:Y:S01]  /*06a0*/  LDG.E.U16 R8, desc[UR8][R8.64] ;  /* 0x0000000808087981 */ /* 0x000ea2000c1e1500 */
[----:B------:R-:W-:-:S03]  /*06b0*/  LEA.HI.X R5, R2, UR11, R5, 0x1, P0 ;  /* 0x0000000b02057c11 */ /* 0x000fc600080f0c05 */
[----:B------:R-:W4:Y:S01]  /*06c0*/  LDG.E.U16 R12, desc[UR8][R12.64] ;  /* 0x000000080c0c7981 */ /* 0x000f22000c1e1500 */
[----:B------:R-:W-:-:S03]  /*06d0*/  IMAD.WIDE R6, R3, 0x2, R14 ;  /* 0x0000000203067825 */ /* 0x000fc600078e020e */
[----:B------:R-:W5:Y:S04]  /*06e0*/  LDG.E.U16 R16, desc[UR8][R4.64+0x2] ;  /* 0x0000020804107981 */ /* 0x000f68000c1e1500 */
[----:B------:R-:W5:Y:S04]  /*06f0*/  LDG.E.U16 R17, desc[UR8][R4.64+0x4] ;  /* 0x0000040804117981 */ /* 0x000f68000c1e1500 */
[----:B------:R-:W5:Y:S04]  /*0700*/  LDG.E.U16 R14, desc[UR8][R14.64] ;  /* 0x000000080e0e7981 */ /* 0x000f68000c1e1500 */
[----:B------:R-:W5:Y:S04]  /*0710*/  LDG.E.U16 R20, desc[UR8][R4.64+0x6] ;  /* 0x0000060804147981 */ /* 0x000f68000c1e1500 */
[----:B------:R-:W5:Y:S01]  /*0720*/  LDG.E.U16 R6, desc[UR8][R6.64] ;  /* 0x0000000806067981 */ /* 0x000f62000c1e1500 */
[----:B------:R-:W-:Y:S01]  /*0730*/  UIADD3 UR4, UPT, UPT, UR4, 0x4, URZ ;  /* 0x0000000404047890 */ /* 0x000fe2000fffe0ff */
[----:B--2---:R-:W-:-:S02]  /*0740*/  HADD2.F32 R2, -RZ, R8.H0_H0 ;  /* 0x20000008ff027230 */ /* 0x004fc40000004100 */
[----:B---3--:R-:W-:Y:S02]  /*0750*/  HADD2.F32 R8, -RZ, R10.H0_H0 ;  /* 0x2000000aff087230 */ /* 0x008fe40000004100 */
[----:B----4-:R-:W-:-:S03]  /*0760*/  HADD2.F32 R10, -RZ, R12.H0_H0 ;  /* 0x2000000cff0a7230 */ /* 0x010fc60000004100 */
[----:B------:R-:W-:Y:S01]  /*0770*/  FFMA R2, R2, R8, R23 ;  /* 0x0000000802027223 */ /* 0x000fe20000000017 */
[----:B-----5:R-:W-:Y:S02]  /*0780*/  HADD2.F32 R9, -RZ, R16.H0_H0 ;  /* 0x20000010ff097230 */ /* 0x020fe40000004100 */
[----:B------:R-:W-:-:S03]  /*0790*/  HADD2.F32 R17, -RZ, R17.H0_H0 ;  /* 0x20000011ff117230 */ /* 0x000fc60000004100 */
[----:B------:R-:W-:Y:S01]  /*07a0*/  FFMA R2, R9, R10, R2 ;  /* 0x0000000a09027223 */ /* 0x000fe20000000002 */
[----:B------:R-:W-:Y:S02]  /*07b0*/  HADD2.F32 R8, -RZ, R14.H0_H0 ;  /* 0x2000000eff087230 */ /* 0x000fe40000004100 */
[----:B------:R-:W-:-:S03]  /*07c0*/  HADD2.F32 R23, -RZ, R20.H0_H0 ;  /* 0x20000014ff177230 */ /* 0x000fc60000004100 */
[----:B------:R-:W-:Y:S01]  /*07d0*/  FFMA R2, R17, R8, R2 ;  /* 0x0000000811027223 */ /* 0x000fe20000000002 */
[----:B------:R-:W-:-:S05]  /*07e0*/  HADD2.F32 R6, -RZ, R6.H0_H0 ;  /* 0x20000006ff067230 */ /* 0x000fca0000004100 */
[----:B------:R-:W-:-:S07]  /*07f0*/  FFMA R23, R23, R6, R2 ;  /* 0x0000000617177223 */ /* 0x000fce0000000002 */
.L_x_3:
[----:B------:R-:W-:Y:S05]  /*0800*/  BRA.U !UP1, `(.L_x_0) ;  /* 0x00000001099c7547 */ /* 0x000fea000b800000 */
[----:B------:R-:W-:Y:S02]  /*0810*/  UISETP.NE.AND UP0, UPT, UR7, 0x1, UPT ;  /* 0x000000010700788c */ /* 0x000fe4000bf05270 */
[----:B------:R-:W-:-:S04]  /*0820*/  ULOP3.LUT UR5, UR5, 0x1, URZ, 0xc0, !UPT ;  /* 0x0000000105057892 */ /* 0x000fc8000f8ec0ff */
[----:B------:R-:W-:-:S03]  /*0830*/  UISETP.NE.U32.AND UP1, UPT, UR5, 0x1, UPT ;  /* 0x000000010500788c */ /* 0x000fc6000bf25070 */
[----:B------:R-:W-:Y:S08]  /*0840*/  BRA.U !UP0, `(.L_x_4) ;  /* 0x00000001085c7547 */ /* 0x000ff0000b800000 */
[----:B------:R-:W0:Y:S01]  /*0850*/  LDC.64 R6, c[0x0][0x388] ;  /* 0x0000e200ff067b82 */ /* 0x000e220000000a00 */
[----:B------:R-:W1:Y:S01]  /*0860*/  LDCU.64 UR6, c[0x0][0x380] ;  /* 0x00007000ff0677ac */ /* 0x000e620008000a00 */
[C---:B------:R-:W-:Y:S01]  /*0870*/  IADD3 R9, PT, PT, R18.reuse, UR4, RZ ;  /* 0x0000000412097c10 */ /* 0x040fe2000fffe0ff */
[----:B------:R-:W-:Y:S01]  /*0880*/  IMAD R11, R3, UR4, R0 ;  /* 0x00000004030b7c24 */ /* 0x000fe2000f8e0200 */
[----:B------:R-:W-:-:S04]  /*0890*/  IADD3 R2, P0, PT, R18, UR4, RZ ;  /* 0x0000000412027c10 */ /* 0x000fc8000ff1e0ff */
[----:B------:R-:W2:Y:S01]  /*08a0*/  LDC.64 R4, c[0x0][0x380] ;  /* 0x0000e000ff047b82 */ /* 0x000ea20000000a00 */
[----:B0-----:R-:W-:-:S04]  /*08b0*/  IMAD.WIDE R6, R11, 0x2, R6 ;  /* 0x000000020b067825 */ /* 0x001fc800078e0206 */
[----:B------:R-:W-:Y:S02]  /*08c0*/  IMAD.WIDE R10, R3, 0x2, R6 ;  /* 0x00000002030a7825 */ /* 0x000fe400078e0206 */
[----:B------:R-:W3:Y:S02]  /*08d0*/  LDG.E.U16 R6, desc[UR8][R6.64] ;  /* 0x0000000806067981 */ /* 0x000ee4000c1e1500 */
[----:B--2---:R-:W-:Y:S01]  /*08e0*/  IMAD.WIDE.U32 R4, R9, 0x2, R4 ;  /* 0x0000000209047825 */ /* 0x004fe200078e0004 */
[----:B------:R-:W-:Y:S01]  /*08f0*/  IADD3.X R9, PT, PT, RZ, RZ, RZ, P0, !PT ;  /* 0x000000ffff097210 */ /* 0x000fe200007fe4ff */
[----:B------:R-:W2:Y:S01]  /*0900*/  LDG.E.U16 R10, desc[UR8][R10.64] ;  /* 0x000000080a0a7981 */ /* 0x000ea2000c1e1500 */
[----:B-1----:R-:W-:-:S03]  /*0910*/  LEA R8, P0, R2, UR6, 0x1 ;  /* 0x0000000602087c11 */ /* 0x002fc6000f8008ff */
[----:B------:R-:W4:Y:S01]  /*0920*/  LDG.E.U16 R4, desc[UR8][R4.64] ;  /* 0x0000000804047981 */ /* 0x000f22000c1e1500 */
[----:B------:R-:W-:-:S05]  /*0930*/  LEA.HI.X R9, R2, UR7, R9, 0x1, P0 ;  /* 0x0000000702097c11 */ /* 0x000fca00080f0c09 */
[----:B------:R-:W5:Y:S01]  /*0940*/  LDG.E.U16 R8, desc[UR8][R8.64+0x2] ;  /* 0x0000020808087981 */ /* 0x000f62000c1e1500 */
[----:B------:R-:W-:Y:S01]  /*0950*/  UIADD3 UR4, UPT, UPT, UR4, 0x2, URZ ;  /* 0x0000000204047890 */ /* 0x000fe2000fffe0ff */
[----:B---3--:R-:W-:Y:S02]  /*0960*/  HADD2.F32 R12, -RZ, R6.H0_H0 ;  /* 0x20000006ff0c7230 */ /* 0x008fe40000004100 */
[----:B--2---:R-:W-:Y:S02]  /*0970*/  HADD2.F32 R14, -RZ, R10.H0_H0 ;  /* 0x2000000aff0e7230 */ /* 0x004fe40000004100 */
[----:B----4-:R-:W-:-:S05]  /*0980*/  HADD2.F32 R2, -RZ, R4.H0_H0 ;  /* 0x20000004ff027230 */ /* 0x010fca0000004100 */
[----:B------:R-:W-:Y:S01]  /*0990*/  FFMA R2, R2, R12, R23 ;  /* 0x0000000c02027223 */ /* 0x000fe20000000017 */
[----:B-----5:R-:W-:-:S05]  /*09a0*/  HADD2.F32 R13, -RZ, R8.H0_H0 ;  /* 0x20000008ff0d7230 */ /* 0x020fca0000004100 */
[----:B------:R-:W-:-:S07]  /*09b0*/  FFMA R23, R13, R14, R2 ;  /* 0x0000000e0d177223 */ /* 0x000fce0000000002 */
.L_x_4:
[----:B------:R-:W-:Y:S05]  /*09c0*/  BRA.U UP1, `(.L_x_0) ;  /* 0x00000001012c7547 */ /* 0x000fea000b800000 */
[----:B------:R-:W0:Y:S01]  /*09d0*/  LDC.64 R4, c[0x0][0x380] ;  /* 0x0000e000ff047b82 */ /* 0x000e220000000a00 */
[----:B------:R-:W-:Y:S01]  /*09e0*/  IADD3 R9, PT, PT, R18, UR4, RZ ;  /* 0x0000000412097c10 */ /* 0x000fe2000fffe0ff */
[----:B------:R-:W-:-:S06]  /*09f0*/  IMAD R11, R3, UR4, R0 ;  /* 0x00000004030b7c24 */ /* 0x000fcc000f8e0200 */
[----:B------:R-:W1:Y:S01]  /*0a00*/  LDC.64 R6, c[0x0][0x388] ;  /* 0x0000e200ff067b82 */ /* 0x000e620000000a00 */
[----:B0-----:R-:W-:-:S06]  /*0a10*/  IMAD.WIDE.U32 R4, R9, 0x2, R4 ;  /* 0x0000000209047825 */ /* 0x001fcc00078e0004 */
[----:B------:R-:W2:Y:S01]  /*0a20*/  LDG.E.U16 R4, desc[UR8][R4.64] ;  /* 0x0000000804047981 */ /* 0x000ea2000c1e1500 */
[----:B-1----:R-:W-:-:S06]  /*0a30*/  IMAD.WIDE R6, R11, 0x2, R6 ;  /* 0x000000020b067825 */ /* 0x002fcc00078e0206 */
[----:B------:R-:W3:Y:S01]  /*0a40*/  LDG.E.U16 R6, desc[UR8][R6.64] ;  /* 0x0000000806067981 */ /* 0x000ee2000c1e1500 */
[----:B--2---:R-:W-:Y:S02]  /*0a50*/  HADD2.F32 R2, -RZ, R4.H0_H0 ;  /* 0x20000004ff027230 */ /* 0x004fe40000004100 */
[----:B---3--:R-:W-:-:S05]  /*0a60*/  HADD2.F32 R8, -RZ, R6.H0_H0 ;  /* 0x20000006ff087230 */ /* 0x008fca0000004100 */
[----:B------:R-:W-:-:S07]  /*0a70*/  FFMA R23, R2, R8, R23 ;  /* 0x0000000802177223 */ /* 0x000fce0000000017 */
.L_x_0:
[----:B------:R-:W0:Y:S01]  /*0a80*/  LDC.64 R4, c[0x0][0x390] ;  /* 0x0000e400ff047b82 */ /* 0x000e220000000a00 */
[----:B------:R-:W-:-:S04]  /*0a90*/  IMAD R3, R19, R3, R0 ;  /* 0x0000000313037224 */ /* 0x000fc800078e0200 */
[----:B0-----:R-:W-:-:S05]  /*0aa0*/  IMAD.WIDE R2, R3, 0x4, R4 ;  /* 0x0000000403027825 */ /* 0x001fca00078e0204 */
[----:B------:R-:W-:Y:S01]  /*0ab0*/  STG.E desc[UR8][R2.64], R23 ;  /* 0x0000001702007986 */ /* 0x000fe2000c101908 */
[----:B------:R-:W-:Y:S05]  /*0ac0*/  EXIT ;  /* 0x000000000000794d */ /* 0x000fea0003800000 */
.L_x_5:
[----:B------:R-:W-:-:S00]  /*0ad0*/  BRA `(.L_x_5) ;  /* 0xfffffffc00fc7947 */ /* 0x000fc0000383ffff */
[----:B------:R-:W-:-:S00]  /*0ae0*/  NOP ;  /* 0x0000000000007918 */ /* 0x000fc00000000000 */
        /* <DEDUP_REMOVED lines=9> */
.L_x_12:


//--------------------- .text._Z15fp8_gemm_kernelILi4096ELi4096ELi4096EEvPK6__halfS2_Pfiii --------------------------
	.section	.text._Z15fp8_gemm_kernelILi4096ELi4096ELi4096EEvPK6__halfS2_Pfiii,"ax",@progbits
	.align	128
        .global         _Z15fp8_gemm_kernelILi4096ELi4096ELi4096EEvPK6__halfS2_Pfiii
        .type           _Z15fp8_gemm_kernelILi4096ELi4096ELi4096EEvPK6__halfS2_Pfiii,@function
        .size           _Z15fp8_gemm_kernelILi4096ELi4096ELi4096EEvPK6__halfS2_Pfiii,(.L_x_13 - _Z15fp8_gemm_kernelILi4096ELi4096ELi4096EEvPK6__halfS2_Pfiii)
        .other          _Z15fp8_gemm_kernelILi4096ELi4096ELi4096EEvPK6__halfS2_Pfiii,@"STO_CUDA_ENTRY STV_DEFAULT"
_Z15fp8_gemm_kernelILi4096ELi4096ELi4096EEvPK6__halfS2_Pfiii:
.text._Z15fp8_gemm_kernelILi4096ELi4096ELi4096EEvPK6__halfS2_Pfiii:
        /* <DEDUP_REMOVED lines=33> */
.L_x_8:
        /* <DEDUP_REMOVED lines=55> */
.L_x_7:
        /* <DEDUP_REMOVED lines=40> */
.L_x_9:
        /* <DEDUP_REMOVED lines=28> */
.L_x_10:
        /* <DEDUP_REMOVED lines=12> */
.L_x_6:
[----:B------:R-:W0:Y:S01]  /*0a80*/  LDC.64 R4, c[0x0][0x390] ;  /* 0x0000e400ff047b82 */ /* 0x000e220000000a00 */
[----:B------:R-:W-:-:S04]  /*0a90*/  IMAD R3, R19, R3, R0 ;  /* 0x0000000313037224 */ /* 0x000fc800078e0200 */
[----:B0-----:R-:W-:-:S05]  /*0aa0*/  IMAD.WIDE R2, R3, 0x4, R4 ;  /* 0x0000000403027825 */ /* 0x001fca00078e0204 */
[----:B------:R-:W-:Y:S01]  /*0ab0*/  STG.E desc[UR8][R2.64], R23 ;  /* 0x0000001702007986 */ /* 0x000fe2000c101908 */
[----:B------:R-:W-:Y:S05]  /*0ac0*/  EXIT ;  /* 0x000000000000794d */ /* 0x000fea0003800000 */
.L_x_11:
        /* <DEDUP_REMOVED lines=11> */
.L_x_13:


//--------------------- .nv.shared.reserved.0     --------------------------
	.section	.nv.shared.reserved.0,"aw",@nobits
	.weak		__nv_reservedSMEM_offset_0_alias
	.size		__nv_reservedSMEM_offset_0_alias, 0, 64
	.other		__nv_reservedSMEM_offset_0_alias,@"STO_CUDA_RESERVED_SHARED STV_DEFAULT"
__nv_reservedSMEM_offset_0_alias:
	.zero		0
	.zero		64


//--------------------- .nv.constant0._Z16fp16_gemm_kernelILi4096ELi4096ELi4096EEvPK6__halfS2_Pfiii --------------------------
	.section	.nv.constant0._Z16fp16_gemm_kernelILi4096ELi4096ELi4096EEvPK6__halfS2_Pfiii,"a",@progbits
	.sectionflags	@""
	.align	4
.nv.constant0._Z16fp16_gemm_kernelILi4096ELi4096ELi4096EEvPK6__halfS2_Pfiii:
	.zero		932


//--------------------- .nv.constant0._Z15fp8_gemm_kernelILi4096ELi4096ELi4096EEvPK6__halfS2_Pfiii --------------------------
	.section	.nv.constant0._Z15fp8_gemm_kernelILi4096ELi4096ELi4096EEvPK6__halfS2_Pfiii,"a",@progbits
	.sectionflags	@""
	.align	4
.nv.constant0._Z15fp8_gemm_kernelILi4096ELi4096ELi4096EEvPK6__halfS2_Pfiii:
	.zero		932


//--------------------- SYMBOLS --------------------------

	.type		.nv.reservedSmem.offset0,@object
	.size		.nv.reservedSmem.offset0,0x4
